//
// Generated by NVIDIA NVVM Compiler
//
// Compiler Build ID: CL-36424714
// Cuda compilation tools, release 13.0, V13.0.88
// Based on NVVM 20.0.0
//

.version 9.0
.target sm_100
.address_size 64

	// .globl	_Z14matrix_mul_gpuPfS_S_i

.visible .entry _Z14matrix_mul_gpuPfS_S_i(
	.param .u64 .ptr .align 1 _Z14matrix_mul_gpuPfS_S_i_param_0,
	.param .u64 .ptr .align 1 _Z14matrix_mul_gpuPfS_S_i_param_1,
	.param .u64 .ptr .align 1 _Z14matrix_mul_gpuPfS_S_i_param_2,
	.param .u32 _Z14matrix_mul_gpuPfS_S_i_param_3
)
{
	.reg .pred 	%p<12>;
	.reg .b32 	%r<82>;
	.reg .b32 	%f<67>;
	.reg .b64 	%rd<57>;

	ld.param.u64 	%rd5, [_Z14matrix_mul_gpuPfS_S_i_param_0];
	ld.param.u64 	%rd6, [_Z14matrix_mul_gpuPfS_S_i_param_1];
	ld.param.u64 	%rd4, [_Z14matrix_mul_gpuPfS_S_i_param_2];
	ld.param.u32 	%r50, [_Z14matrix_mul_gpuPfS_S_i_param_3];
	cvta.to.global.u64 	%rd1, %rd6;
	cvta.to.global.u64 	%rd2, %rd5;
	setp.lt.s32 	%p1, %r50, 1;
	@%p1 bra 	$L__BB0_16;
	add.s32 	%r1, %r50, -1;
	and.b32  	%r2, %r50, 7;
	and.b32  	%r3, %r50, 3;
	and.b32  	%r4, %r50, 2147483640;
	neg.s32 	%r5, %r4;
	shl.b32 	%r6, %r50, 3;
	shl.b32 	%r7, %r50, 1;
	mul.lo.s32 	%r8, %r50, 3;
	shl.b32 	%r9, %r50, 2;
	mul.lo.s32 	%r10, %r50, 5;
	mul.lo.s32 	%r11, %r50, 6;
	mul.lo.s32 	%r12, %r50, 7;
	cvta.to.global.u64 	%rd3, %rd4;
	mov.b32 	%r67, 0;
$L__BB0_2:
	mul.lo.s32 	%r14, %r67, %r50;
	mov.b32 	%r68, 0;
	cvt.u64.u32 	%rd44, %r14;
$L__BB0_3:
	setp.lt.u32 	%p2, %r1, 7;
	mov.f32 	%f66, 0f00000000;
	mov.b32 	%r80, 0;
	@%p2 bra 	$L__BB0_6;
	add.s32 	%r77, %r50, %r68;
	add.s32 	%r76, %r7, %r68;
	add.s32 	%r75, %r8, %r68;
	add.s32 	%r74, %r9, %r68;
	add.s32 	%r73, %r10, %r68;
	add.s32 	%r72, %r11, %r68;
	add.s32 	%r71, %r12, %r68;
	mov.f32 	%f66, 0f00000000;
	mov.u32 	%r69, %r14;
	mov.u32 	%r70, %r68;
	mov.u32 	%r78, %r5;
$L__BB0_5:
	.pragma "nounroll";
	mul.wide.u32 	%rd7, %r69, 4;
	add.s64 	%rd8, %rd2, %rd7;
	ld.global.f32 	%f16, [%rd8];
	mul.wide.u32 	%rd9, %r70, 4;
	add.s64 	%rd10, %rd1, %rd9;
	ld.global.f32 	%f17, [%rd10];
	fma.rn.f32 	%f18, %f16, %f17, %f66;
	ld.global.f32 	%f19, [%rd8+4];
	mul.wide.u32 	%rd11, %r77, 4;
	add.s64 	%rd12, %rd1, %rd11;
	ld.global.f32 	%f20, [%rd12];
	fma.rn.f32 	%f21, %f19, %f20, %f18;
	ld.global.f32 	%f22, [%rd8+8];
	mul.wide.u32 	%rd13, %r76, 4;
	add.s64 	%rd14, %rd1, %rd13;
	ld.global.f32 	%f23, [%rd14];
	fma.rn.f32 	%f24, %f22, %f23, %f21;
	ld.global.f32 	%f25, [%rd8+12];
	mul.wide.u32 	%rd15, %r75, 4;
	add.s64 	%rd16, %rd1, %rd15;
	ld.global.f32 	%f26, [%rd16];
	fma.rn.f32 	%f27, %f25, %f26, %f24;
	ld.global.f32 	%f28, [%rd8+16];
	mul.wide.u32 	%rd17, %r74, 4;
	add.s64 	%rd18, %rd1, %rd17;
	ld.global.f32 	%f29, [%rd18];
	fma.rn.f32 	%f30, %f28, %f29, %f27;
	ld.global.f32 	%f31, [%rd8+20];
	mul.wide.u32 	%rd19, %r73, 4;
	add.s64 	%rd20, %rd1, %rd19;
	ld.global.f32 	%f32, [%rd20];
	fma.rn.f32 	%f33, %f31, %f32, %f30;
	ld.global.f32 	%f34, [%rd8+24];
	mul.wide.u32 	%rd21, %r72, 4;
	add.s64 	%rd22, %rd1, %rd21;
	ld.global.f32 	%f35, [%rd22];
	fma.rn.f32 	%f36, %f34, %f35, %f33;
	ld.global.f32 	%f37, [%rd8+28];
	mul.wide.u32 	%rd23, %r71, 4;
	add.s64 	%rd24, %rd1, %rd23;
	ld.global.f32 	%f38, [%rd24];
	fma.rn.f32 	%f66, %f37, %f38, %f36;
	add.s32 	%r78, %r78, 8;
	add.s32 	%r77, %r77, %r6;
	add.s32 	%r76, %r76, %r6;
	add.s32 	%r75, %r75, %r6;
	add.s32 	%r74, %r74, %r6;
	add.s32 	%r73, %r73, %r6;
	add.s32 	%r72, %r72, %r6;
	add.s32 	%r71, %r71, %r6;
	add.s32 	%r70, %r70, %r6;
	add.s32 	%r69, %r69, 8;
	setp.ne.s32 	%p3, %r78, 0;
	mov.u32 	%r80, %r4;
	@%p3 bra 	$L__BB0_5;
$L__BB0_6:
	setp.eq.s32 	%p4, %r2, 0;
	@%p4 bra 	$L__BB0_14;
	add.s32 	%r54, %r2, -1;
	setp.lt.u32 	%p5, %r54, 3;
	@%p5 bra 	$L__BB0_9;
	add.s32 	%r55, %r80, %r14;
	mul.wide.u32 	%rd25, %r55, 4;
	add.s64 	%rd26, %rd2, %rd25;
	ld.global.f32 	%f40, [%rd26];
	mad.lo.s32 	%r56, %r80, %r50, %r68;
	mul.wide.u32 	%rd27, %r56, 4;
	add.s64 	%rd28, %rd1, %rd27;
	ld.global.f32 	%f41, [%rd28];
	fma.rn.f32 	%f42, %f40, %f41, %f66;
	cvt.u64.u32 	%rd30, %r80;
	add.s64 	%rd31, %rd30, %rd44;
	shl.b64 	%rd32, %rd31, 2;
	add.s64 	%rd33, %rd2, %rd32;
	ld.global.f32 	%f43, [%rd33+4];
	add.s32 	%r57, %r56, %r50;
	mul.wide.u32 	%rd34, %r57, 4;
	add.s64 	%rd35, %rd1, %rd34;
	ld.global.f32 	%f44, [%rd35];
	fma.rn.f32 	%f45, %f43, %f44, %f42;
	ld.global.f32 	%f46, [%rd33+8];
	add.s32 	%r58, %r57, %r50;
	mul.wide.u32 	%rd36, %r58, 4;
	add.s64 	%rd37, %rd1, %rd36;
	ld.global.f32 	%f47, [%rd37];
	fma.rn.f32 	%f48, %f46, %f47, %f45;
	ld.global.f32 	%f49, [%rd33+12];
	add.s32 	%r59, %r58, %r50;
	mul.wide.u32 	%rd38, %r59, 4;
	add.s64 	%rd39, %rd1, %rd38;
	ld.global.f32 	%f50, [%rd39];
	fma.rn.f32 	%f66, %f49, %f50, %f48;
	add.s32 	%r80, %r80, 4;
$L__BB0_9:
	setp.eq.s32 	%p6, %r3, 0;
	@%p6 bra 	$L__BB0_14;
	setp.eq.s32 	%p7, %r3, 1;
	@%p7 bra 	$L__BB0_12;
	add.s32 	%r60, %r80, %r14;
	mul.wide.u32 	%rd40, %r60, 4;
	add.s64 	%rd41, %rd2, %rd40;
	ld.global.f32 	%f52, [%rd41];
	mad.lo.s32 	%r61, %r80, %r50, %r68;
	mul.wide.u32 	%rd42, %r61, 4;
	add.s64 	%rd43, %rd1, %rd42;
	ld.global.f32 	%f53, [%rd43];
	fma.rn.f32 	%f54, %f52, %f53, %f66;
	cvt.u64.u32 	%rd45, %r80;
	add.s64 	%rd46, %rd45, %rd44;
	shl.b64 	%rd47, %rd46, 2;
	add.s64 	%rd48, %rd2, %rd47;
	ld.global.f32 	%f55, [%rd48+4];
	add.s32 	%r62, %r61, %r50;
	mul.wide.u32 	%rd49, %r62, 4;
	add.s64 	%rd50, %rd1, %rd49;
	ld.global.f32 	%f56, [%rd50];
	fma.rn.f32 	%f66, %f55, %f56, %f54;
	add.s32 	%r80, %r80, 2;
$L__BB0_12:
	and.b32  	%r63, %r50, 1;
	setp.eq.b32 	%p8, %r63, 1;
	not.pred 	%p9, %p8;
	@%p9 bra 	$L__BB0_14;
	add.s32 	%r64, %r80, %r14;
	mul.wide.u32 	%rd51, %r64, 4;
	add.s64 	%rd52, %rd2, %rd51;
	ld.global.f32 	%f57, [%rd52];
	mad.lo.s32 	%r65, %r80, %r50, %r68;
	mul.wide.u32 	%rd53, %r65, 4;
	add.s64 	%rd54, %rd1, %rd53;
	ld.global.f32 	%f58, [%rd54];
	fma.rn.f32 	%f66, %f57, %f58, %f66;
$L__BB0_14:
	add.s32 	%r66, %r68, %r14;
	mul.wide.u32 	%rd55, %r66, 4;
	add.s64 	%rd56, %rd3, %rd55;
	st.global.f32 	[%rd56], %f66;
	add.s32 	%r68, %r68, 1;
	setp.ne.s32 	%p10, %r68, %r50;
	@%p10 bra 	$L__BB0_3;
	add.s32 	%r67, %r67, 1;
	setp.ne.s32 	%p11, %r67, %r50;
	@%p11 bra 	$L__BB0_2;
$L__BB0_16:
	ret;

}


// ===== COMPILED SASS (sm_100) =====

	.target	sm_100

	.elftype	@"ET_EXEC"


//--------------------- .note.nv.tkinfo           --------------------------
	.section	.note.nv.tkinfo,"",@"SHT_NOTE"
	.sectionflags	@"SHF_NOTE_NV_TKINFO"
	.tkinfo
        /*0018*/ 	.word	0x00000002
        /*0030*/ 	.string	""
        /*0030*/ 	.string	"ptxas"
        /*0030*/ 	.string	"Cuda compilation tools, release 13.0, V13.0.88"
        /*0030*/ 	.string	"Build cuda_13.0.r13.0/compiler.36424714_0"
        /*0030*/ 	.string	"-arch sm_100 -m 64 "



//--------------------- .note.nv.cuinfo           --------------------------
	.section	.note.nv.cuinfo,"",@"SHT_NOTE"
	.sectionflags	@"SHF_NOTE_NV_CUINFO"
        /*0018*/ 	.short	0x0002
        /*001a*/ 	.short	0x0064
        /*001c*/ 	.short	0x0082
	.zero		2


//--------------------- .nv.info                  --------------------------
	.section	.nv.info,"",@"SHT_CUDA_INFO"
	.align	4


	//----- nvinfo : EIATTR_REGCOUNT
	.align		4
        /*0000*/ 	.byte	0x04, 0x2f
        /*0002*/ 	.short	(.L_1 - .L_0)
	.align		4
.L_0:
        /*0004*/ 	.word	index@(_Z14matrix_mul_gpuPfS_S_i)
        /*0008*/ 	.word	0x00000020


	//----- nvinfo : EIATTR_FRAME_SIZE
	.align		4
.L_1:
        /*000c*/ 	.byte	0x04, 0x11
        /*000e*/ 	.short	(.L_3 - .L_2)
	.align		4
.L_2:
        /*0010*/ 	.word	index@(_Z14matrix_mul_gpuPfS_S_i)
        /*0014*/ 	.word	0x00000000


	//----- nvinfo : EIATTR_MIN_STACK_SIZE
	.align		4
.L_3:
        /*0018*/ 	.byte	0x04, 0x12
        /*001a*/ 	.short	(.L_5 - .L_4)
	.align		4
.L_4:
        /*001c*/ 	.word	index@(_Z14matrix_mul_gpuPfS_S_i)
        /*0020*/ 	.word	0x00000000
.L_5:


//--------------------- .nv.compat                --------------------------
	.section	.nv.compat,"",@"SHT_CUDA_COMPAT_INFO"
	.align	4
        /*0000*/ 	.byte	0x02, 0x09, 0x00, 0x00, 0x02, 0x02, 0x01, 0x00, 0x02, 0x05, 0x05, 0x00, 0x03, 0x07, 0x01, 0x01
        /*0010*/ 	.byte	0x02, 0x03, 0x00, 0x00, 0x02, 0x06, 0x01, 0x00, 0x04, 0x0b, 0x08, 0x00, 0x09, 0x00, 0x00, 0x00
        /*0020*/ 	.byte	0x00, 0x00, 0x00, 0x00


//--------------------- .nv.info._Z14matrix_mul_gpuPfS_S_i --------------------------
	.section	.nv.info._Z14matrix_mul_gpuPfS_S_i,"",@"SHT_CUDA_INFO"
	.sectionflags	@""
	.align	4


	//----- nvinfo : EIATTR_CUDA_API_VERSION
	.align		4
        /*0000*/ 	.byte	0x04, 0x37
        /*0002*/ 	.short	(.L_7 - .L_6)
.L_6:
        /*0004*/ 	.word	0x00000082


	//----- nvinfo : EIATTR_KPARAM_INFO
	.align		4
.L_7:
        /*0008*/ 	.byte	0x04, 0x17
        /*000a*/ 	.short	(.L_9 - .L_8)
.L_8:
        /*000c*/ 	.word	0x00000000
        /*0010*/ 	.short	0x0003
        /*0012*/ 	.short	0x0018
        /*0014*/ 	.byte	0x00, 0xf0, 0x11, 0x00


	//----- nvinfo : EIATTR_KPARAM_INFO
	.align		4
.L_9:
        /*0018*/ 	.byte	0x04, 0x17
        /*001a*/ 	.short	(.L_11 - .L_10)
.L_10:
        /*001c*/ 	.word	0x00000000
        /*0020*/ 	.short	0x0002
        /*0022*/ 	.short	0x0010
        /*0024*/ 	.byte	0x00, 0xf5, 0x21, 0x00


	//----- nvinfo : EIATTR_KPARAM_INFO
	.align		4
.L_11:
        /*0028*/ 	.byte	0x04, 0x17
        /*002a*/ 	.short	(.L_13 - .L_12)
.L_12:
        /*002c*/ 	.word	0x00000000
        /*0030*/ 	.short	0x0001
        /*0032*/ 	.short	0x0008
        /*0034*/ 	.byte	0x00, 0xf5, 0x21, 0x00


	//----- nvinfo : EIATTR_KPARAM_INFO
	.align		4
.L_13:
        /*0038*/ 	.byte	0x04, 0x17
        /*003a*/ 	.short	(.L_15 - .L_14)
.L_14:
        /*003c*/ 	.word	0x00000000
        /*0040*/ 	.short	0x0000
        /*0042*/ 	.short	0x0000
        /*0044*/ 	.byte	0x00, 0xf5, 0x21, 0x00


	//----- nvinfo : EIATTR_SPARSE_MMA_MASK
	.align		4
.L_15:
        /*0048*/ 	.byte	0x03, 0x50
        /*004a*/ 	.short	0x0000


	//----- nvinfo : EIATTR_MAXREG_COUNT
	.align		4
        /*004c*/ 	.byte	0x03, 0x1b
        /*004e*/ 	.short	0x00ff


	//----- nvinfo : EIATTR_MERCURY_ISA_VERSION
	.align		4
        /*0050*/ 	.byte	0x03, 0x5f
        /*0052*/ 	.short	0x0101


	//----- nvinfo : EIATTR_VRC_CTA_INIT_COUNT
	.align		4
        /*0054*/ 	.byte	0x02, 0x4a
	.zero		1
	.zero		1


	//----- nvinfo : EIATTR_EXIT_INSTR_OFFSETS
	.align		4
        /*0058*/ 	.byte	0x04, 0x1c
        /*005a*/ 	.short	(.L_17 - .L_16)


	//   ....[0]....
.L_16:
        /*005c*/ 	.word	0x00000030


	//   ....[1]....
        /*0060*/ 	.word	0x00000a30


	//----- nvinfo : EIATTR_CBANK_PARAM_SIZE
	.align		4
.L_17:
        /*0064*/ 	.byte	0x03, 0x19
        /*0066*/ 	.short	0x001c


	//----- nvinfo : EIATTR_PARAM_CBANK
	.align		4
        /*0068*/ 	.byte	0x04, 0x0a
        /*006a*/ 	.short	(.L_19 - .L_18)
	.align		4
.L_18:
        /*006c*/ 	.word	index@(.nv.constant0._Z14matrix_mul_gpuPfS_S_i)
        /*0070*/ 	.short	0x0380
        /*0072*/ 	.short	0x001c


	//----- nvinfo : EIATTR_SW_WAR
	.align		4
.L_19:
        /*0074*/ 	.byte	0x04, 0x36
        /*0076*/ 	.short	(.L_21 - .L_20)
.L_20:
        /*0078*/ 	.word	0x00000008
.L_21:


//--------------------- .nv.callgraph             --------------------------
	.section	.nv.callgraph,"",@"SHT_CUDA_CALLGRAPH"
	.align	4
	.sectionentsize	8
	.align		4
        /*0000*/ 	.word	0x00000000
	.align		4
        /*0004*/ 	.word	0xffffffff
	.align		4
        /*0008*/ 	.word	0x00000000
	.align		4
        /*000c*/ 	.word	0xfffffffe
	.align		4
        /*0010*/ 	.word	0x00000000
	.align		4
        /*0014*/ 	.word	0xfffffffd
	.align		4
        /*0018*/ 	.word	0x00000000
	.align		4
        /*001c*/ 	.word	0xfffffffc


//--------------------- .text._Z14matrix_mul_gpuPfS_S_i --------------------------
	.section	.text._Z14matrix_mul_gpuPfS_S_i,"ax",@progbits
	.align	128
        .global         _Z14matrix_mul_gpuPfS_S_i
        .type           _Z14matrix_mul_gpuPfS_S_i,@function
        .size           _Z14matrix_mul_gpuPfS_S_i,(.L_x_8 - _Z14matrix_mul_gpuPfS_S_i)
        .other          _Z14matrix_mul_gpuPfS_S_i,@"STO_CUDA_ENTRY STV_DEFAULT"
_Z14matrix_mul_gpuPfS_S_i:
.text._Z14matrix_mul_gpuPfS_S_i:
[----:B------:R-:W-:Y:S08]  /*0000*/  LDC R1, c[0x0][0x37c] ;  /* 0x0000df00ff017b82 */ /* 0x000ff00000000800 */
[----:B------:R-:W0:Y:S02]  /*0010*/  LDC R3, c[0x0][0x398] ;  /* 0x0000e600ff037b82 */ /* 0x000e240000000800 */
[----:B0-----:R-:W-:-:S13]  /*0020*/  ISETP.GE.AND P0, PT, R3, 0x1, PT ;  /* 0x000000010300780c */ /* 0x001fda0003f06270 */
[----:B------:R-:W-:Y:S05]  /*0030*/  @!P0 EXIT ;  /* 0x000000000000894d */ /* 0x000fea0003800000 */
[C---:B------:R-:W-:Y:S01]  /*0040*/  IADD3 R0, PT, PT, R3.reuse, -0x1, RZ ;  /* 0xffffffff03007810 */ /* 0x040fe20007ffe0ff */
[----:B------:R-:W0:Y:S01]  /*0050*/  LDCU.64 UR6, c[0x0][0x358] ;  /* 0x00006b00ff0677ac */ /* 0x000e220008000a00 */
[C---:B------:R-:W-:Y:S02]  /*0060*/  LOP3.LUT R2, R3.reuse, 0x7, RZ, 0xc0, !PT ;  /* 0x0000000703027812 */ /* 0x040fe400078ec0ff */
[----:B------:R-:W-:Y:S01]  /*0070*/  ISETP.GE.U32.AND P0, PT, R0, 0x7, PT ;  /* 0x000000070000780c */ /* 0x000fe20003f06070 */
[----:B------:R-:W-:Y:S01]  /*0080*/  UMOV UR4, URZ ;  /* 0x000000ff00047c82 */ /* 0x000fe20008000000 */
[C---:B------:R-:W-:Y:S02]  /*0090*/  LOP3.LUT R0, R3.reuse, 0x7ffffff8, RZ, 0xc0, !PT ;  /* 0x7ffffff803007812 */ /* 0x040fe400078ec0ff */
[----:B------:R-:W-:Y:S02]  /*00a0*/  LOP3.LUT R3, R3, 0x3, RZ, 0xc0, !PT ;  /* 0x0000000303037812 */ /* 0x000fe400078ec0ff */
[----:B------:R-:W-:-:S07]  /*00b0*/  IADD3 R4, PT, PT, -R0, RZ, RZ ;  /* 0x000000ff00047210 */ /* 0x000fce0007ffe1ff */
.L_x_6:
[----:B-1----:R-:W1:Y:S01]  /*00c0*/  LDCU UR8, c[0x0][0x398] ;  /* 0x00007300ff0877ac */ /* 0x002e620008000800 */
[----:B------:R-:W-:Y:S01]  /*00d0*/  HFMA2 R5, -RZ, RZ, 0, 0 ;  /* 0x00000000ff057431 */ /* 0x000fe200000001ff */
[----:B-1----:R-:W-:Y:S02]  /*00e0*/  UIMAD UR5, UR4, UR8, URZ ;  /* 0x00000008040572a4 */ /* 0x002fe4000f8e02ff */
[----:B------:R-:W-:-:S04]  /*00f0*/  UIADD3 UR4, UPT, UPT, UR4, 0x1, URZ ;  /* 0x0000000104047890 */ /* 0x000fc8000fffe0ff */
[----:B------:R-:W-:-:S11]  /*0100*/  UISETP.NE.AND UP0, UPT, UR4, UR8, UPT ;  /* 0x000000080400728c */ /* 0x000fd6000bf05270 */
.L_x_5:
[----:B-1----:R-:W-:Y:S01]  /*0110*/  MOV R16, RZ ;  /* 0x000000ff00107202 */ /* 0x002fe20000000f00 */
[----:B------:R-:W-:Y:S01]  /*0120*/  IMAD.MOV.U32 R14, RZ, RZ, RZ ;  /* 0x000000ffff0e7224 */ /* 0x000fe200078e00ff */
[----:B------:R-:W-:Y:S06]  /*0130*/  @!P0 BRA `(.L_x_0) ;  /* 0x0000000000f08947 */ /* 0x000fec0003800000 */
[----:B------:R-:W1:Y:S01]  /*0140*/  LDC R8, c[0x0][0x398] ;  /* 0x0000e600ff087b82 */ /* 0x000e620000000800 */
[----:B------:R-:W-:Y:S01]  /*0150*/  MOV R16, RZ ;  /* 0x000000ff00107202 */ /* 0x000fe20000000f00 */
[----:B------:R-:W-:Y:S01]  /*0160*/  IMAD.MOV.U32 R10, RZ, RZ, R4 ;  /* 0x000000ffff0a7224 */ /* 0x000fe200078e0004 */
[----:B------:R-:W-:Y:S02]  /*0170*/  MOV R9, UR5 ;  /* 0x0000000500097c02 */ /* 0x000fe40008000f00 */
[-C--:B------:R-:W-:Y:S02]  /*0180*/  MOV R7, R5.reuse ;  /* 0x0000000500077202 */ /* 0x080fe40000000f00 */
[----:B-1----:R-:W-:Y:S01]  /*0190*/  IADD3 R11, PT, PT, R5, R8, RZ ;  /* 0x00000008050b7210 */ /* 0x002fe20007ffe0ff */
[C-C-:B------:R-:W-:Y:S01]  /*01a0*/  IMAD R25, R8.reuse, 0x3, R5.reuse ;  /* 0x0000000308197824 */ /* 0x140fe200078e0205 */
[CC--:B------:R-:W-:Y:S01]  /*01b0*/  LEA R6, R8.reuse, R5.reuse, 0x1 ;  /* 0x0000000508067211 */ /* 0x0c0fe200078e08ff */
[C-C-:B------:R-:W-:Y:S01]  /*01c0*/  IMAD R29, R8.reuse, 0x5, R5.reuse ;  /* 0x00000005081d7824 */ /* 0x140fe200078e0205 */
[C---:B------:R-:W-:Y:S01]  /*01d0*/  LEA R27, R8.reuse, R5, 0x2 ;  /* 0x00000005081b7211 */ /* 0x040fe200078e10ff */
[----:B------:R-:W-:-:S02]  /*01e0*/  IMAD R24, R8, 0x6, R5 ;  /* 0x0000000608187824 */ /* 0x000fc400078e0205 */
[----:B------:R-:W-:-:S07]  /*01f0*/  IMAD R26, R8, 0x7, R5 ;  /* 0x00000007081a7824 */ /* 0x000fce00078e0205 */
.L_x_1:
[----:B------:R-:W1:Y:S08]  /*0200*/  LDC.64 R14, c[0x0][0x388] ;  /* 0x0000e200ff0e7b82 */ /* 0x000e700000000a00 */
[----:B------:R-:W2:Y:S01]  /*0210*/  LDC.64 R12, c[0x0][0x380] ;  /* 0x0000e000ff0c7b82 */ /* 0x000ea20000000a00 */
[----:B-1----:R-:W-:-:S06]  /*0220*/  IMAD.WIDE.U32 R18, R7, 0x4, R14 ;  /* 0x0000000407127825 */ /* 0x002fcc00078e000e */
[----:B0-----:R-:W3:Y:S01]  /*0230*/  LDG.E R18, desc[UR6][R18.64] ;  /* 0x0000000612127981 */ /* 0x001ee2000c1e1900 */
[----:B--2---:R-:W-:-:S05]  /*0240*/  IMAD.WIDE.U32 R12, R9, 0x4, R12 ;  /* 0x00000004090c7825 */ /* 0x004fca00078e000c */
[----:B------:R-:W3:Y:S01]  /*0250*/  LDG.E R17, desc[UR6][R12.64] ;  /* 0x000000060c117981 */ /* 0x000ee2000c1e1900 */
[----:B------:R-:W-:-:S03]  /*0260*/  IMAD.WIDE.U32 R22, R11, 0x4, R14 ;  /* 0x000000040b167825 */ /* 0x000fc600078e000e */
[----:B------:R-:W2:Y:S01]  /*0270*/  LDG.E R19, desc[UR6][R12.64+0x8] ;  /* 0x000008060c137981 */ /* 0x000ea2000c1e1900 */
[----:B------:R-:W-:-:S03]  /*0280*/  IMAD.WIDE.U32 R20, R6, 0x4, R14 ;  /* 0x0000000406147825 */ /* 0x000fc600078e000e */
[----:B------:R-:W4:Y:S04]  /*0290*/  LDG.E R22, desc[UR6][R22.64] ;  /* 0x0000000616167981 */ /* 0x000f28000c1e1900 */
[----:B------:R-:W2:Y:S04]  /*02a0*/  LDG.E R20, desc[UR6][R20.64] ;  /* 0x0000000614147981 */ /* 0x000ea8000c1e1900 */
[----:B------:R-:W5:Y:S01]  /*02b0*/  LDG.E R23, desc[UR6][R12.64+0x10] ;  /* 0x000010060c177981 */ /* 0x000f62000c1e1900 */
[----:B---3--:R-:W-:-:S03]  /*02c0*/  FFMA R17, R17, R18, R16 ;  /* 0x0000001211117223 */ /* 0x008fc60000000010 */
[----:B------:R-:W4:Y:S02]  /*02d0*/  LDG.E R16, desc[UR6][R12.64+0x4] ;  /* 0x000004060c107981 */ /* 0x000f24000c1e1900 */
[----:B----4-:R-:W-:Y:S01]  /*02e0*/  FFMA R28, R16, R22, R17 ;  /* 0x00000016101c7223 */ /* 0x010fe20000000011 */
[----:B------:R-:W-:-:S04]  /*02f0*/  IMAD.WIDE.U32 R16, R25, 0x4, R14 ;  /* 0x0000000419107825 */ /* 0x000fc800078e000e */
[----:B--2---:R-:W-:Y:S01]  /*0300*/  FFMA R28, R19, R20, R28 ;  /* 0x00000014131c7223 */ /* 0x004fe2000000001c */
[--C-:B------:R-:W-:Y:S01]  /*0310*/  IMAD.WIDE.U32 R18, R27, 0x4, R14.reuse ;  /* 0x000000041b127825 */ /* 0x100fe200078e000e */
[----:B------:R-:W2:Y:S05]  /*0320*/  LDG.E R16, desc[UR6][R16.64] ;  /* 0x0000000610107981 */ /* 0x000eaa000c1e1900 */
[----:B------:R-:W5:Y:S04]  /*0330*/  LDG.E R18, desc[UR6][R18.64] ;  /* 0x0000000612127981 */ /* 0x000f68000c1e1900 */
[----:B------:R-:W2:Y:S01]  /*0340*/  LDG.E R17, desc[UR6][R12.64+0xc] ;  /* 0x00000c060c117981 */ /* 0x000ea2000c1e1900 */
[----:B------:R-:W-:-:S03]  /*0350*/  IMAD.WIDE.U32 R20, R29, 0x4, R14 ;  /* 0x000000041d147825 */ /* 0x000fc600078e000e */
[----:B------:R-:W3:Y:S04]  /*0360*/  LDG.E R19, desc[UR6][R12.64+0x1c] ;  /* 0x00001c060c137981 */ /* 0x000ee8000c1e1900 */
[----:B------:R-:W4:Y:S01]  /*0370*/  LDG.E R20, desc[UR6][R20.64] ;  /* 0x0000000614147981 */ /* 0x000f22000c1e1900 */
[----:B--2---:R-:W-:-:S03]  /*0380*/  FFMA R28, R17, R16, R28 ;  /* 0x00000010111c7223 */ /* 0x004fc6000000001c */
[----:B------:R-:W4:Y:S01]  /*0390*/  LDG.E R17, desc[UR6][R12.64+0x14] ;  /* 0x000014060c117981 */ /* 0x000f22000c1e1900 */
[----:B-----5:R-:W-:Y:S01]  /*03a0*/  FFMA R28, R23, R18, R28 ;  /* 0x00000012171c7223 */ /* 0x020fe2000000001c */
[--C-:B------:R-:W-:Y:S02]  /*03b0*/  IMAD.WIDE.U32 R22, R24, 0x4, R14.reuse ;  /* 0x0000000418167825 */ /* 0x100fe400078e000e */
[----:B------:R-:W2:Y:S02]  /*03c0*/  LDG.E R16, desc[UR6][R12.64+0x18] ;  /* 0x000018060c107981 */ /* 0x000ea4000c1e1900 */
[----:B------:R-:W-:Y:S02]  /*03d0*/  IMAD.WIDE.U32 R14, R26, 0x4, R14 ;  /* 0x000000041a0e7825 */ /* 0x000fe400078e000e */
[----:B------:R-:W2:Y:S04]  /*03e0*/  LDG.E R22, desc[UR6][R22.64] ;  /* 0x0000000616167981 */ /* 0x000ea8000c1e1900 */
[----:B------:R-:W3:Y:S01]  /*03f0*/  LDG.E R14, desc[UR6][R14.64] ;  /* 0x000000060e0e7981 */ /* 0x000ee2000c1e1900 */
[----:B------:R-:W-:-:S05]  /*0400*/  VIADD R10, R10, 0x8 ;  /* 0x000000080a0a7836 */ /* 0x000fca0000000000 */
[----:B------:R-:W-:Y:S01]  /*0410*/  ISETP.NE.AND P1, PT, R10, RZ, PT ;  /* 0x000000ff0a00720c */ /* 0x000fe20003f25270 */
[C---:B------:R-:W-:Y:S01]  /*0420*/  IMAD R29, R8.reuse, 0x8, R29 ;  /* 0x00000008081d7824 */ /* 0x040fe200078e021d */
[C---:B------:R-:W-:Y:S02]  /*0430*/  LEA R11, R8.reuse, R11, 0x3 ;  /* 0x0000000b080b7211 */ /* 0x040fe400078e18ff */
[C---:B------:R-:W-:Y:S02]  /*0440*/  LEA R6, R8.reuse, R6, 0x3 ;  /* 0x0000000608067211 */ /* 0x040fe400078e18ff */
[C---:B------:R-:W-:Y:S02]  /*0450*/  LEA R25, R8.reuse, R25, 0x3 ;  /* 0x0000001908197211 */ /* 0x040fe400078e18ff */
[C---:B------:R-:W-:Y:S02]  /*0460*/  LEA R27, R8.reuse, R27, 0x3 ;  /* 0x0000001b081b7211 */ /* 0x040fe400078e18ff */
[----:B------:R-:W-:-:S02]  /*0470*/  LEA R24, R8, R24, 0x3 ;  /* 0x0000001808187211 */ /* 0x000fc400078e18ff */
[C---:B------:R-:W-:Y:S02]  /*0480*/  LEA R26, R8.reuse, R26, 0x3 ;  /* 0x0000001a081a7211 */ /* 0x040fe400078e18ff */
[----:B------:R-:W-:Y:S02]  /*0490*/  LEA R7, R8, R7, 0x3 ;  /* 0x0000000708077211 */ /* 0x000fe400078e18ff */
[----:B------:R-:W-:Y:S01]  /*04a0*/  IADD3 R9, PT, PT, R9, 0x8, RZ ;  /* 0x0000000809097810 */ /* 0x000fe20007ffe0ff */
[----:B----4-:R-:W-:-:S04]  /*04b0*/  FFMA R17, R17, R20, R28 ;  /* 0x0000001411117223 */ /* 0x010fc8000000001c */
[----:B--2---:R-:W-:-:S04]  /*04c0*/  FFMA R16, R16, R22, R17 ;  /* 0x0000001610107223 */ /* 0x004fc80000000011 */
[----:B---3--:R-:W-:Y:S01]  /*04d0*/  FFMA R16, R19, R14, R16 ;  /* 0x0000000e13107223 */ /* 0x008fe20000000010 */
[----:B------:R-:W-:Y:S06]  /*04e0*/  @P1 BRA `(.L_x_1) ;  /* 0xfffffffc00441947 */ /* 0x000fec000383ffff */
[----:B------:R-:W-:-:S07]  /*04f0*/  IMAD.MOV.U32 R14, RZ, RZ, R0 ;  /* 0x000000ffff0e7224 */ /* 0x000fce00078e0000 */
.L_x_0:
[----:B------:R-:W-:-:S13]  /*0500*/  ISETP.NE.AND P1, PT, R2, RZ, PT ;  /* 0x000000ff0200720c */ /* 0x000fda0003f25270 */
[----:B------:R-:W-:Y:S05]  /*0510*/  @!P1 BRA `(.L_x_2) ;  /* 0x0000000400209947 */ /* 0x000fea0003800000 */
[----:B------:R-:W-:Y:S02]  /*0520*/  IADD3 R6, PT, PT, R2, -0x1, RZ ;  /* 0xffffffff02067810 */ /* 0x000fe40007ffe0ff */
[----:B------:R-:W-:Y:S02]  /*0530*/  ISETP.NE.AND P1, PT, R3, RZ, PT ;  /* 0x000000ff0300720c */ /* 0x000fe40003f25270 */
[----:B------:R-:W-:-:S13]  /*0540*/  ISETP.GE.U32.AND P2, PT, R6, 0x3, PT ;  /* 0x000000030600780c */ /* 0x000fda0003f46070 */
[----:B------:R-:W-:Y:S05]  /*0550*/  @!P2 BRA `(.L_x_3) ;  /* 0x00000000007ca947 */ /* 0x000fea0003800000 */
[----:B------:R-:W1:Y:S01]  /*0560*/  LDC R15, c[0x0][0x398] ;  /* 0x0000e600ff0f7b82 */ /* 0x000e620000000800 */
[C---:B------:R-:W-:Y:S02]  /*0570*/  IADD3 R11, PT, PT, R14.reuse, UR5, RZ ;  /* 0x000000050e0b7c10 */ /* 0x040fe4000fffe0ff */
[----:B------:R-:W-:-:S04]  /*0580*/  IADD3 R20, P2, PT, R14, UR5, RZ ;  /* 0x000000050e147c10 */ /* 0x000fc8000ff5e0ff */
[----:B------:R-:W-:Y:S01]  /*0590*/  IADD3.X R21, PT, PT, RZ, RZ, RZ, P2, !PT ;  /* 0x000000ffff157210 */ /* 0x000fe200017fe4ff */
[----:B------:R-:W2:Y:S08]  /*05a0*/  LDC.64 R18, c[0x0][0x380] ;  /* 0x0000e000ff127b82 */ /* 0x000eb00000000a00 */
[----:B------:R-:W3:Y:S08]  /*05b0*/  LDC.64 R8, c[0x0][0x388] ;  /* 0x0000e200ff087b82 */ /* 0x000ef00000000a00 */
[----:B------:R-:W4:Y:S01]  /*05c0*/  LDC.64 R6, c[0x0][0x380] ;  /* 0x0000e000ff067b82 */ /* 0x000f220000000a00 */
[----:B-1----:R-:W-:-:S05]  /*05d0*/  IMAD R10, R14, R15, R5 ;  /* 0x0000000f0e0a7224 */ /* 0x002fca00078e0205 */
[----:B------:R-:W-:Y:S01]  /*05e0*/  IADD3 R17, PT, PT, R10, R15, RZ ;  /* 0x0000000f0a117210 */ /* 0x000fe20007ffe0ff */
[----:B--2---:R-:W-:-:S06]  /*05f0*/  IMAD.WIDE.U32 R18, R11, 0x4, R18 ;  /* 0x000000040b127825 */ /* 0x004fcc00078e0012 */
[----:B0-----:R-:W2:Y:S01]  /*0600*/  LDG.E R19, desc[UR6][R18.64] ;  /* 0x0000000612137981 */ /* 0x001ea2000c1e1900 */
[----:B---3--:R-:W-:-:S04]  /*0610*/  IMAD.WIDE.U32 R10, R10, 0x4, R8 ;  /* 0x000000040a0a7825 */ /* 0x008fc800078e0008 */
[C---:B------:R-:W-:Y:S02]  /*0620*/  IMAD.WIDE.U32 R12, R17.reuse, 0x4, R8 ;  /* 0x00000004110c7825 */ /* 0x040fe400078e0008 */
[----:B------:R-:W2:Y:S01]  /*0630*/  LDG.E R10, desc[UR6][R10.64] ;  /* 0x000000060a0a7981 */ /* 0x000ea2000c1e1900 */
[C---:B----4-:R-:W-:Y:S01]  /*0640*/  LEA R6, P2, R20.reuse, R6, 0x2 ;  /* 0x0000000614067211 */ /* 0x050fe200078410ff */
[----:B------:R-:W-:Y:S02]  /*0650*/  IMAD.IADD R17, R17, 0x1, R15 ;  /* 0x0000000111117824 */ /* 0x000fe400078e020f */
[----:B------:R-:W3:Y:S01]  /*0660*/  LDG.E R12, desc[UR6][R12.64] ;  /* 0x000000060c0c7981 */ /* 0x000ee2000c1e1900 */
[----:B------:R-:W-:Y:S01]  /*0670*/  LEA.HI.X R7, R20, R7, R21, 0x2, P2 ;  /* 0x0000000714077211 */ /* 0x000fe200010f1415 */
[C---:B------:R-:W-:Y:S01]  /*0680*/  IMAD.WIDE.U32 R20, R17.reuse, 0x4, R8 ;  /* 0x0000000411147825 */ /* 0x040fe200078e0008 */
[----:B------:R-:W-:-:S03]  /*0690*/  IADD3 R15, PT, PT, R17, R15, RZ ;  /* 0x0000000f110f7210 */ /* 0x000fc60007ffe0ff */
[----:B------:R-:W3:Y:S02]  /*06a0*/  LDG.E R22, desc[UR6][R6.64+0x4] ;  /* 0x0000040606167981 */ /* 0x000ee4000c1e1900 */
[----:B------:R-:W-:Y:S02]  /*06b0*/  IMAD.WIDE.U32 R8, R15, 0x4, R8 ;  /* 0x000000040f087825 */ /* 0x000fe400078e0008 */
[----:B------:R-:W4:Y:S04]  /*06c0*/  LDG.E R20, desc[UR6][R20.64] ;  /* 0x0000000614147981 */ /* 0x000f28000c1e1900 */
[----:B------:R-:W4:Y:S04]  /*06d0*/  LDG.E R24, desc[UR6][R6.64+0x8] ;  /* 0x0000080606187981 */ /* 0x000f28000c1e1900 */
[----:B------:R-:W5:Y:S04]  /*06e0*/  LDG.E R8, desc[UR6][R8.64] ;  /* 0x0000000608087981 */ /* 0x000f68000c1e1900 */
[----:B------:R-:W5:Y:S01]  /*06f0*/  LDG.E R18, desc[UR6][R6.64+0xc] ;  /* 0x00000c0606127981 */ /* 0x000f62000c1e1900 */
[----:B------:R-:W-:Y:S01]  /*0700*/  IADD3 R14, PT, PT, R14, 0x4, RZ ;  /* 0x000000040e0e7810 */ /* 0x000fe20007ffe0ff */
[----:B--2---:R-:W-:-:S04]  /*0710*/  FFMA R19, R19, R10, R16 ;  /* 0x0000000a13137223 */ /* 0x004fc80000000010 */
[----:B---3--:R-:W-:-:S04]  /*0720*/  FFMA R19, R22, R12, R19 ;  /* 0x0000000c16137223 */ /* 0x008fc80000000013 */
[----:B----4-:R-:W-:-:S04]  /*0730*/  FFMA R19, R24, R20, R19 ;  /* 0x0000001418137223 */ /* 0x010fc80000000013 */
[----:B-----5:R-:W-:-:S07]  /*0740*/  FFMA R16, R18, R8, R19 ;  /* 0x0000000812107223 */ /* 0x020fce0000000013 */
.L_x_3:
[----:B------:R-:W-:Y:S05]  /*0750*/  @!P1 BRA `(.L_x_2) ;  /* 0x0000000000909947 */ /* 0x000fea0003800000 */
[----:B------:R-:W1:Y:S01]  /*0760*/  LDC R12, c[0x0][0x398] ;  /* 0x0000e600ff0c7b82 */ /* 0x000e620000000800 */
[----:B------:R-:W-:Y:S02]  /*0770*/  ISETP.NE.AND P2, PT, R3, 0x1, PT ;  /* 0x000000010300780c */ /* 0x000fe40003f45270 */
[----:B-1----:R-:W-:-:S04]  /*0780*/  LOP3.LUT R6, R12, 0x1, RZ, 0xc0, !PT ;  /* 0x000000010c067812 */ /* 0x002fc800078ec0ff */
[----:B------:R-:W-:-:S07]  /*0790*/  ISETP.NE.U32.AND P1, PT, R6, 0x1, PT ;  /* 0x000000010600780c */ /* 0x000fce0003f25070 */
[----:B------:R-:W-:Y:S06]  /*07a0*/  @!P2 BRA `(.L_x_4) ;  /* 0x000000000054a947 */ /* 0x000fec0003800000 */
[----:B------:R-:W1:Y:S01]  /*07b0*/  LDC R10, c[0x0][0x398] ;  /* 0x0000e600ff0a7b82 */ /* 0x000e620000000800 */
[C---:B------:R-:W-:Y:S02]  /*07c0*/  IADD3 R11, PT, PT, R14.reuse, UR5, RZ ;  /* 0x000000050e0b7c10 */ /* 0x040fe4000fffe0ff */
[----:B------:R-:W-:-:S04]  /*07d0*/  IADD3 R15, P2, PT, R14, UR5, RZ ;  /* 0x000000050e0f7c10 */ /* 0x000fc8000ff5e0ff */
[----:B------:R-:W-:Y:S01]  /*07e0*/  IADD3.X R20, PT, PT, RZ, RZ, RZ, P2, !PT ;  /* 0x000000ffff147210 */ /* 0x000fe200017fe4ff */
[----:B------:R-:W2:Y:S08]  /*07f0*/  LDC.64 R18, c[0x0][0x380] ;  /* 0x0000e000ff127b82 */ /* 0x000eb00000000a00 */
[----:B------:R-:W3:Y:S08]  /*0800*/  LDC.64 R8, c[0x0][0x380] ;  /* 0x0000e000ff087b82 */ /* 0x000ef00000000a00 */
[----:B------:R-:W4:Y:S01]  /*0810*/  LDC.64 R6, c[0x0][0x388] ;  /* 0x0000e200ff067b82 */ /* 0x000f220000000a00 */
[----:B-1----:R-:W-:-:S04]  /*0820*/  IMAD R13, R14, R10, R5 ;  /* 0x0000000a0e0d7224 */ /* 0x002fc800078e0205 */
[----:B------:R-:W-:Y:S02]  /*0830*/  IMAD.IADD R17, R13, 0x1, R10 ;  /* 0x000000010d117824 */ /* 0x000fe400078e020a */
[----:B--2---:R-:W-:-:S06]  /*0840*/  IMAD.WIDE.U32 R18, R11, 0x4, R18 ;  /* 0x000000040b127825 */ /* 0x004fcc00078e0012 */
[----:B0-----:R-:W2:Y:S01]  /*0850*/  LDG.E R19, desc[UR6][R18.64] ;  /* 0x0000000612137981 */ /* 0x001ea2000c1e1900 */
[----:B---3--:R-:W-:-:S04]  /*0860*/  LEA R8, P2, R15, R8, 0x2 ;  /* 0x000000080f087211 */ /* 0x008fc800078410ff */
[----:B------:R-:W-:Y:S01]  /*0870*/  LEA.HI.X R9, R15, R9, R20, 0x2, P2 ;  /* 0x000000090f097211 */ /* 0x000fe200010f1414 */
[----:B----4-:R-:W-:-:S05]  /*0880*/  IMAD.WIDE.U32 R10, R13, 0x4, R6 ;  /* 0x000000040d0a7825 */ /* 0x010fca00078e0006 */
[----:B------:R-:W3:Y:S01]  /*0890*/  LDG.E R9, desc[UR6][R8.64+0x4] ;  /* 0x0000040608097981 */ /* 0x000ee2000c1e1900 */
[----:B------:R-:W-:-:S03]  /*08a0*/  IMAD.WIDE.U32 R6, R17, 0x4, R6 ;  /* 0x0000000411067825 */ /* 0x000fc600078e0006 */
[----:B------:R-:W2:Y:S04]  /*08b0*/  LDG.E R10, desc[UR6][R10.64] ;  /* 0x000000060a0a7981 */ /* 0x000ea8000c1e1900 */
[----:B------:R-:W3:Y:S01]  /*08c0*/  LDG.E R6, desc[UR6][R6.64] ;  /* 0x0000000606067981 */ /* 0x000ee2000c1e1900 */
[----:B------:R-:W-:Y:S01]  /*08d0*/  IADD3 R14, PT, PT, R14, 0x2, RZ ;  /* 0x000000020e0e7810 */ /* 0x000fe20007ffe0ff */
[----:B--2---:R-:W-:-:S04]  /*08e0*/  FFMA R16, R19, R10, R16 ;  /* 0x0000000a13107223 */ /* 0x004fc80000000010 */
[----:B---3--:R-:W-:-:S07]  /*08f0*/  FFMA R16, R9, R6, R16 ;  /* 0x0000000609107223 */ /* 0x008fce0000000010 */
.L_x_4:
[----:B------:R-:W-:Y:S05]  /*0900*/  @P1 BRA `(.L_x_2) ;  /* 0x0000000000241947 */ /* 0x000fea0003800000 */
[----:B------:R-:W1:Y:S01]  /*0910*/  LDC.64 R6, c[0x0][0x380] ;  /* 0x0000e000ff067b82 */ /* 0x000e620000000a00 */
[C---:B------:R-:W-:Y:S01]  /*0920*/  IADD3 R11, PT, PT, R14.reuse, UR5, RZ ;  /* 0x000000050e0b7c10 */ /* 0x040fe2000fffe0ff */
[----:B------:R-:W-:-:S06]  /*0930*/  IMAD R13, R14, R12, R5 ;  /* 0x0000000c0e0d7224 */ /* 0x000fcc00078e0205 */
[----:B------:R-:W2:Y:S01]  /*0940*/  LDC.64 R8, c[0x0][0x388] ;  /* 0x0000e200ff087b82 */ /* 0x000ea20000000a00 */
[----:B-1----:R-:W-:-:S06]  /*0950*/  IMAD.WIDE.U32 R6, R11, 0x4, R6 ;  /* 0x000000040b067825 */ /* 0x002fcc00078e0006 */
[----:B0-----:R-:W3:Y:S01]  /*0960*/  LDG.E R7, desc[UR6][R6.64] ;  /* 0x0000000606077981 */ /* 0x001ee2000c1e1900 */
[----:B--2---:R-:W-:-:S06]  /*0970*/  IMAD.WIDE.U32 R8, R13, 0x4, R8 ;  /* 0x000000040d087825 */ /* 0x004fcc00078e0008 */
[----:B------:R-:W3:Y:S02]  /*0980*/  LDG.E R8, desc[UR6][R8.64] ;  /* 0x0000000608087981 */ /* 0x000ee4000c1e1900 */
[----:B---3--:R-:W-:-:S07]  /*0990*/  FFMA R16, R7, R8, R16 ;  /* 0x0000000807107223 */ /* 0x008fce0000000010 */
.L_x_2:
[----:B------:R-:W1:Y:S01]  /*09a0*/  LDCU UR8, c[0x0][0x398] ;  /* 0x00007300ff0877ac */ /* 0x000e620008000800 */
[----:B------:R-:W2:Y:S01]  /*09b0*/  LDC.64 R6, c[0x0][0x390] ;  /* 0x0000e400ff067b82 */ /* 0x000ea20000000a00 */
[C---:B------:R-:W-:Y:S02]  /*09c0*/  IADD3 R9, PT, PT, R5.reuse, UR5, RZ ;  /* 0x0000000505097c10 */ /* 0x040fe4000fffe0ff */
[----:B------:R-:W-:-:S04]  /*09d0*/  IADD3 R5, PT, PT, R5, 0x1, RZ ;  /* 0x0000000105057810 */ /* 0x000fc80007ffe0ff */
[----:B-1----:R-:W-:Y:S01]  /*09e0*/  ISETP.NE.AND P1, PT, R5, UR8, PT ;  /* 0x0000000805007c0c */ /* 0x002fe2000bf25270 */
[----:B--2---:R-:W-:-:S05]  /*09f0*/  IMAD.WIDE.U32 R6, R9, 0x4, R6 ;  /* 0x0000000409067825 */ /* 0x004fca00078e0006 */
[----:B0-----:R1:W-:Y:S07]  /*0a00*/  STG.E desc[UR6][R6.64], R16 ;  /* 0x0000001006007986 */ /* 0x0013ee000c101906 */
[----:B------:R-:W-:Y:S05]  /*0a10*/  @P1 BRA `(.L_x_5) ;  /* 0xfffffff400bc1947 */ /* 0x000fea000383ffff */
[----:B------:R-:W-:Y:S05]  /*0a20*/  BRA.U UP0, `(.L_x_6) ;  /* 0xfffffff500a47547 */ /* 0x000fea000b83ffff */
[----:B------:R-:W-:Y:S05]  /*0a30*/  EXIT ;  /* 0x000000000000794d */ /* 0x000fea0003800000 */
.L_x_7:
[----:B------:R-:W-:-:S00]  /*0a40*/  BRA `(.L_x_7) ;  /* 0xfffffffc00fc7947 */ /* 0x000fc0000383ffff */
[----:B------:R-:W-:-:S00]  /*0a50*/  NOP ;  /* 0x0000000000007918 */ /* 0x000fc00000000000 */
        /* <DEDUP_REMOVED lines=10> */
.L_x_8:


//--------------------- .nv.shared.reserved.0     --------------------------
	.section	.nv.shared.reserved.0,"aw",@nobits
	.weak		__nv_reservedSMEM_offset_0_alias
	.size		__nv_reservedSMEM_offset_0_alias, 0, 64
	.other		__nv_reservedSMEM_offset_0_alias,@"STO_CUDA_RESERVED_SHARED STV_DEFAULT"
__nv_reservedSMEM_offset_0_alias:
	.zero		0
	.zero		64


//--------------------- .nv.constant0._Z14matrix_mul_gpuPfS_S_i --------------------------
	.section	.nv.constant0._Z14matrix_mul_gpuPfS_S_i,"a",@progbits
	.sectionflags	@""
	.align	4
.nv.constant0._Z14matrix_mul_gpuPfS_S_i:
	.zero		924


//--------------------- SYMBOLS --------------------------

	.type		.nv.reservedSmem.offset0,@object
	.size		.nv.reservedSmem.offset0,0x4
